//
// Generated by NVIDIA NVVM Compiler
//
// Compiler Build ID: CL-36424714
// Cuda compilation tools, release 13.0, V13.0.88
// Based on NVVM 20.0.0
//

.version 9.0
.target sm_100
.address_size 64

	// .globl	_Z9my_kernelPdS_ii
.extern .shared .align 16 .b8 shared_arr[];

.visible .entry _Z9my_kernelPdS_ii(
	.param .u64 .ptr .align 1 _Z9my_kernelPdS_ii_param_0,
	.param .u64 .ptr .align 1 _Z9my_kernelPdS_ii_param_1,
	.param .u32 _Z9my_kernelPdS_ii_param_2,
	.param .u32 _Z9my_kernelPdS_ii_param_3
)
{
	.reg .pred 	%p<40>;
	.reg .b32 	%r<79>;
	.reg .b64 	%rd<8>;
	.reg .b64 	%fd<129>;

	ld.param.u64 	%rd2, [_Z9my_kernelPdS_ii_param_0];
	ld.param.u64 	%rd3, [_Z9my_kernelPdS_ii_param_1];
	ld.param.u32 	%r33, [_Z9my_kernelPdS_ii_param_2];
	ld.param.u32 	%r34, [_Z9my_kernelPdS_ii_param_3];
	cvta.to.global.u64 	%rd4, %rd3;
	cvta.to.global.u64 	%rd5, %rd2;
	mov.u32 	%r1, %tid.x;
	mul.wide.u32 	%rd6, %r1, 8;
	add.s64 	%rd7, %rd5, %rd6;
	ld.global.f64 	%fd64, [%rd7];
	shl.b32 	%r35, %r1, 3;
	mov.u32 	%r36, shared_arr;
	add.s32 	%r2, %r36, %r35;
	st.shared.f64 	[%r2], %fd64;
	bar.sync 	0;
	ld.shared.f64 	%fd97, [%r2];
	add.s64 	%rd1, %rd4, %rd6;
	st.global.f64 	[%rd1], %fd97;
	setp.lt.s32 	%p1, %r34, 1;
	@%p1 bra 	$L__BB0_72;
	and.b32  	%r3, %r34, 7;
	setp.lt.u32 	%p2, %r34, 8;
	mov.b32 	%r77, 1;
	@%p2 bra 	$L__BB0_37;
	and.b32  	%r4, %r34, 2147483640;
	add.s32 	%r41, %r35, %r36;
	add.s32 	%r74, %r41, -32;
	add.s32 	%r72, %r41, 32;
	mov.b32 	%r75, 4;
	mov.u32 	%r73, %r1;
$L__BB0_3:
	.pragma "nounroll";
	add.s32 	%r11, %r75, -3;
	add.s32 	%r42, %r73, 1;
	setp.ge.s32 	%p3, %r42, %r33;
	@%p3 bra 	$L__BB0_5;
	ld.shared.f64 	%fd65, [%r72+-24];
	add.f64 	%fd97, %fd65, %fd97;
	st.global.f64 	[%rd1], %fd97;
$L__BB0_5:
	setp.lt.u32 	%p4, %r1, %r11;
	@%p4 bra 	$L__BB0_7;
	ld.shared.f64 	%fd66, [%r74+24];
	add.f64 	%fd97, %fd66, %fd97;
	st.global.f64 	[%rd1], %fd97;
$L__BB0_7:
	add.s32 	%r43, %r73, 2;
	setp.ge.s32 	%p5, %r43, %r33;
	@%p5 bra 	$L__BB0_9;
	ld.shared.f64 	%fd67, [%r72+-16];
	add.f64 	%fd97, %fd67, %fd97;
	st.global.f64 	[%rd1], %fd97;
$L__BB0_9:
	setp.le.u32 	%p6, %r1, %r11;
	@%p6 bra 	$L__BB0_11;
	ld.shared.f64 	%fd68, [%r74+16];
	add.f64 	%fd97, %fd68, %fd97;
	st.global.f64 	[%rd1], %fd97;
$L__BB0_11:
	add.s32 	%r44, %r73, 3;
	setp.ge.s32 	%p7, %r44, %r33;
	@%p7 bra 	$L__BB0_13;
	ld.shared.f64 	%fd69, [%r72+-8];
	add.f64 	%fd97, %fd69, %fd97;
	st.global.f64 	[%rd1], %fd97;
$L__BB0_13:
	add.s32 	%r45, %r11, 2;
	setp.lt.u32 	%p8, %r1, %r45;
	@%p8 bra 	$L__BB0_15;
	ld.shared.f64 	%fd70, [%r74+8];
	add.f64 	%fd97, %fd70, %fd97;
	st.global.f64 	[%rd1], %fd97;
$L__BB0_15:
	add.s32 	%r46, %r73, 4;
	setp.ge.s32 	%p9, %r46, %r33;
	@%p9 bra 	$L__BB0_17;
	ld.shared.f64 	%fd71, [%r72];
	add.f64 	%fd97, %fd71, %fd97;
	st.global.f64 	[%rd1], %fd97;
$L__BB0_17:
	setp.lt.u32 	%p10, %r1, %r75;
	@%p10 bra 	$L__BB0_19;
	ld.shared.f64 	%fd72, [%r74];
	add.f64 	%fd97, %fd72, %fd97;
	st.global.f64 	[%rd1], %fd97;
$L__BB0_19:
	add.s32 	%r47, %r73, 5;
	setp.ge.s32 	%p11, %r47, %r33;
	@%p11 bra 	$L__BB0_21;
	ld.shared.f64 	%fd73, [%r72+8];
	add.f64 	%fd97, %fd73, %fd97;
	st.global.f64 	[%rd1], %fd97;
$L__BB0_21:
	add.s32 	%r12, %r75, 1;
	setp.lt.u32 	%p12, %r1, %r12;
	@%p12 bra 	$L__BB0_23;
	ld.shared.f64 	%fd74, [%r74+-8];
	add.f64 	%fd97, %fd74, %fd97;
	st.global.f64 	[%rd1], %fd97;
$L__BB0_23:
	add.s32 	%r48, %r73, 6;
	setp.ge.s32 	%p13, %r48, %r33;
	@%p13 bra 	$L__BB0_25;
	ld.shared.f64 	%fd75, [%r72+16];
	add.f64 	%fd97, %fd75, %fd97;
	st.global.f64 	[%rd1], %fd97;
$L__BB0_25:
	add.s32 	%r13, %r12, 1;
	setp.lt.u32 	%p14, %r1, %r13;
	@%p14 bra 	$L__BB0_27;
	ld.shared.f64 	%fd76, [%r74+-16];
	add.f64 	%fd97, %fd76, %fd97;
	st.global.f64 	[%rd1], %fd97;
$L__BB0_27:
	add.s32 	%r49, %r73, 7;
	setp.ge.s32 	%p15, %r49, %r33;
	@%p15 bra 	$L__BB0_29;
	ld.shared.f64 	%fd77, [%r72+24];
	add.f64 	%fd97, %fd77, %fd97;
	st.global.f64 	[%rd1], %fd97;
$L__BB0_29:
	add.s32 	%r14, %r13, 1;
	setp.lt.u32 	%p16, %r1, %r14;
	@%p16 bra 	$L__BB0_31;
	ld.shared.f64 	%fd78, [%r74+-24];
	add.f64 	%fd97, %fd78, %fd97;
	st.global.f64 	[%rd1], %fd97;
$L__BB0_31:
	add.s32 	%r73, %r73, 8;
	setp.ge.s32 	%p17, %r73, %r33;
	@%p17 bra 	$L__BB0_33;
	ld.shared.f64 	%fd79, [%r72+32];
	add.f64 	%fd97, %fd79, %fd97;
	st.global.f64 	[%rd1], %fd97;
$L__BB0_33:
	add.s32 	%r16, %r14, 1;
	setp.lt.u32 	%p18, %r1, %r16;
	@%p18 bra 	$L__BB0_35;
	ld.shared.f64 	%fd80, [%r74+-32];
	add.f64 	%fd97, %fd80, %fd97;
	st.global.f64 	[%rd1], %fd97;
$L__BB0_35:
	add.s32 	%r75, %r75, 8;
	add.s32 	%r74, %r74, -64;
	add.s32 	%r72, %r72, 64;
	setp.ne.s32 	%p19, %r16, %r4;
	@%p19 bra 	$L__BB0_3;
	add.s32 	%r77, %r75, -3;
$L__BB0_37:
	setp.eq.s32 	%p20, %r3, 0;
	@%p20 bra 	$L__BB0_72;
	and.b32  	%r22, %r34, 3;
	setp.lt.u32 	%p21, %r3, 4;
	@%p21 bra 	$L__BB0_56;
	add.s32 	%r23, %r77, %r1;
	setp.ge.s32 	%p22, %r23, %r33;
	shl.b32 	%r50, %r77, 3;
	add.s32 	%r24, %r2, %r50;
	@%p22 bra 	$L__BB0_41;
	ld.shared.f64 	%fd81, [%r24];
	add.f64 	%fd97, %fd81, %fd97;
	st.global.f64 	[%rd1], %fd97;
$L__BB0_41:
	setp.lt.u32 	%p23, %r1, %r77;
	sub.s32 	%r51, %r1, %r77;
	shl.b32 	%r52, %r51, 3;
	add.s32 	%r25, %r36, %r52;
	@%p23 bra 	$L__BB0_43;
	ld.shared.f64 	%fd82, [%r25];
	add.f64 	%fd97, %fd82, %fd97;
	st.global.f64 	[%rd1], %fd97;
$L__BB0_43:
	add.s32 	%r54, %r23, 1;
	setp.ge.s32 	%p24, %r54, %r33;
	@%p24 bra 	$L__BB0_45;
	ld.shared.f64 	%fd83, [%r24+8];
	add.f64 	%fd97, %fd83, %fd97;
	st.global.f64 	[%rd1], %fd97;
$L__BB0_45:
	setp.le.u32 	%p25, %r1, %r77;
	@%p25 bra 	$L__BB0_47;
	ld.shared.f64 	%fd84, [%r25+-8];
	add.f64 	%fd97, %fd84, %fd97;
	st.global.f64 	[%rd1], %fd97;
$L__BB0_47:
	add.s32 	%r55, %r23, 2;
	setp.ge.s32 	%p26, %r55, %r33;
	@%p26 bra 	$L__BB0_49;
	ld.shared.f64 	%fd85, [%r24+16];
	add.f64 	%fd97, %fd85, %fd97;
	st.global.f64 	[%rd1], %fd97;
$L__BB0_49:
	add.s32 	%r56, %r77, 2;
	setp.lt.u32 	%p27, %r1, %r56;
	@%p27 bra 	$L__BB0_51;
	ld.shared.f64 	%fd86, [%r25+-16];
	add.f64 	%fd97, %fd86, %fd97;
	st.global.f64 	[%rd1], %fd97;
$L__BB0_51:
	add.s32 	%r57, %r23, 3;
	setp.ge.s32 	%p28, %r57, %r33;
	@%p28 bra 	$L__BB0_53;
	ld.shared.f64 	%fd87, [%r24+24];
	add.f64 	%fd97, %fd87, %fd97;
	st.global.f64 	[%rd1], %fd97;
$L__BB0_53:
	add.s32 	%r58, %r77, 3;
	setp.lt.u32 	%p29, %r1, %r58;
	@%p29 bra 	$L__BB0_55;
	ld.shared.f64 	%fd88, [%r25+-24];
	add.f64 	%fd97, %fd88, %fd97;
	st.global.f64 	[%rd1], %fd97;
$L__BB0_55:
	add.s32 	%r77, %r77, 4;
$L__BB0_56:
	setp.eq.s32 	%p30, %r22, 0;
	@%p30 bra 	$L__BB0_72;
	setp.eq.s32 	%p31, %r22, 1;
	@%p31 bra 	$L__BB0_67;
	add.s32 	%r28, %r77, %r1;
	setp.ge.s32 	%p32, %r28, %r33;
	shl.b32 	%r59, %r77, 3;
	add.s32 	%r29, %r2, %r59;
	@%p32 bra 	$L__BB0_60;
	ld.shared.f64 	%fd89, [%r29];
	add.f64 	%fd97, %fd89, %fd97;
	st.global.f64 	[%rd1], %fd97;
$L__BB0_60:
	setp.lt.u32 	%p33, %r1, %r77;
	sub.s32 	%r60, %r1, %r77;
	shl.b32 	%r61, %r60, 3;
	add.s32 	%r30, %r36, %r61;
	@%p33 bra 	$L__BB0_62;
	ld.shared.f64 	%fd90, [%r30];
	add.f64 	%fd97, %fd90, %fd97;
	st.global.f64 	[%rd1], %fd97;
$L__BB0_62:
	add.s32 	%r63, %r28, 1;
	setp.ge.s32 	%p34, %r63, %r33;
	@%p34 bra 	$L__BB0_64;
	ld.shared.f64 	%fd91, [%r29+8];
	add.f64 	%fd97, %fd91, %fd97;
	st.global.f64 	[%rd1], %fd97;
$L__BB0_64:
	setp.le.u32 	%p35, %r1, %r77;
	@%p35 bra 	$L__BB0_66;
	ld.shared.f64 	%fd92, [%r30+-8];
	add.f64 	%fd97, %fd92, %fd97;
	st.global.f64 	[%rd1], %fd97;
$L__BB0_66:
	add.s32 	%r77, %r77, 2;
$L__BB0_67:
	and.b32  	%r64, %r34, 1;
	setp.eq.b32 	%p36, %r64, 1;
	not.pred 	%p37, %p36;
	@%p37 bra 	$L__BB0_72;
	add.s32 	%r65, %r77, %r1;
	setp.ge.s32 	%p38, %r65, %r33;
	@%p38 bra 	$L__BB0_70;
	shl.b32 	%r66, %r77, 3;
	add.s32 	%r67, %r2, %r66;
	ld.shared.f64 	%fd93, [%r67];
	add.f64 	%fd97, %fd93, %fd97;
	st.global.f64 	[%rd1], %fd97;
$L__BB0_70:
	setp.lt.u32 	%p39, %r1, %r77;
	@%p39 bra 	$L__BB0_72;
	sub.s32 	%r68, %r1, %r77;
	shl.b32 	%r69, %r68, 3;
	add.s32 	%r71, %r36, %r69;
	ld.shared.f64 	%fd94, [%r71];
	add.f64 	%fd95, %fd94, %fd97;
	st.global.f64 	[%rd1], %fd95;
$L__BB0_72:
	ret;

}


// ===== COMPILED SASS (sm_100) =====

	.target	sm_100

	.elftype	@"ET_EXEC"


//--------------------- .note.nv.tkinfo           --------------------------
	.section	.note.nv.tkinfo,"",@"SHT_NOTE"
	.sectionflags	@"SHF_NOTE_NV_TKINFO"
	.tkinfo
        /*0018*/ 	.word	0x00000002
        /*0030*/ 	.string	""
        /*0030*/ 	.string	"ptxas"
        /*0030*/ 	.string	"Cuda compilation tools, release 13.0, V13.0.88"
        /*0030*/ 	.string	"Build cuda_13.0.r13.0/compiler.36424714_0"
        /*0030*/ 	.string	"-arch sm_100 -m 64 "



//--------------------- .note.nv.cuinfo           --------------------------
	.section	.note.nv.cuinfo,"",@"SHT_NOTE"
	.sectionflags	@"SHF_NOTE_NV_CUINFO"
        /*0018*/ 	.short	0x0002
        /*001a*/ 	.short	0x0064
        /*001c*/ 	.short	0x0082
	.zero		2


//--------------------- .nv.info                  --------------------------
	.section	.nv.info,"",@"SHT_CUDA_INFO"
	.align	4


	//----- nvinfo : EIATTR_REGCOUNT
	.align		4
        /*0000*/ 	.byte	0x04, 0x2f
        /*0002*/ 	.short	(.L_1 - .L_0)
	.align		4
.L_0:
        /*0004*/ 	.word	index@(_Z9my_kernelPdS_ii)
        /*0008*/ 	.word	0x0000001a


	//----- nvinfo : EIATTR_FRAME_SIZE
	.align		4
.L_1:
        /*000c*/ 	.byte	0x04, 0x11
        /*000e*/ 	.short	(.L_3 - .L_2)
	.align		4
.L_2:
        /*0010*/ 	.word	index@(_Z9my_kernelPdS_ii)
        /*0014*/ 	.word	0x00000000


	//----- nvinfo : EIATTR_MIN_STACK_SIZE
	.align		4
.L_3:
        /*0018*/ 	.byte	0x04, 0x12
        /*001a*/ 	.short	(.L_5 - .L_4)
	.align		4
.L_4:
        /*001c*/ 	.word	index@(_Z9my_kernelPdS_ii)
        /*0020*/ 	.word	0x00000000
.L_5:


//--------------------- .nv.compat                --------------------------
	.section	.nv.compat,"",@"SHT_CUDA_COMPAT_INFO"
	.align	4
        /*0000*/ 	.byte	0x02, 0x09, 0x00, 0x00, 0x02, 0x02, 0x01, 0x00, 0x02, 0x05, 0x05, 0x00, 0x03, 0x07, 0x01, 0x01
        /*0010*/ 	.byte	0x02, 0x03, 0x00, 0x00, 0x02, 0x06, 0x01, 0x00, 0x04, 0x0b, 0x08, 0x00, 0x01, 0x00, 0x00, 0x00
        /*0020*/ 	.byte	0x00, 0x00, 0x00, 0x00


//--------------------- .nv.info._Z9my_kernelPdS_ii --------------------------
	.section	.nv.info._Z9my_kernelPdS_ii,"",@"SHT_CUDA_INFO"
	.sectionflags	@""
	.align	4


	//----- nvinfo : EIATTR_CUDA_API_VERSION
	.align		4
        /*0000*/ 	.byte	0x04, 0x37
        /*0002*/ 	.short	(.L_7 - .L_6)
.L_6:
        /*0004*/ 	.word	0x00000082


	//----- nvinfo : EIATTR_KPARAM_INFO
	.align		4
.L_7:
        /*0008*/ 	.byte	0x04, 0x17
        /*000a*/ 	.short	(.L_9 - .L_8)
.L_8:
        /*000c*/ 	.word	0x00000000
        /*0010*/ 	.short	0x0003
        /*0012*/ 	.short	0x0014
        /*0014*/ 	.byte	0x00, 0xf0, 0x11, 0x00


	//----- nvinfo : EIATTR_KPARAM_INFO
	.align		4
.L_9:
        /*0018*/ 	.byte	0x04, 0x17
        /*001a*/ 	.short	(.L_11 - .L_10)
.L_10:
        /*001c*/ 	.word	0x00000000
        /*0020*/ 	.short	0x0002
        /*0022*/ 	.short	0x0010
        /*0024*/ 	.byte	0x00, 0xf0, 0x11, 0x00


	//----- nvinfo : EIATTR_KPARAM_INFO
	.align		4
.L_11:
        /*0028*/ 	.byte	0x04, 0x17
        /*002a*/ 	.short	(.L_13 - .L_12)
.L_12:
        /*002c*/ 	.word	0x00000000
        /*0030*/ 	.short	0x0001
        /*0032*/ 	.short	0x0008
        /*0034*/ 	.byte	0x00, 0xf5, 0x21, 0x00


	//----- nvinfo : EIATTR_KPARAM_INFO
	.align		4
.L_13:
        /*0038*/ 	.byte	0x04, 0x17
        /*003a*/ 	.short	(.L_15 - .L_14)
.L_14:
        /*003c*/ 	.word	0x00000000
        /*0040*/ 	.short	0x0000
        /*0042*/ 	.short	0x0000
        /*0044*/ 	.byte	0x00, 0xf5, 0x21, 0x00


	//----- nvinfo : EIATTR_SPARSE_MMA_MASK
	.align		4
.L_15:
        /*0048*/ 	.byte	0x03, 0x50
        /*004a*/ 	.short	0x0000


	//----- nvinfo : EIATTR_MAXREG_COUNT
	.align		4
        /*004c*/ 	.byte	0x03, 0x1b
        /*004e*/ 	.short	0x00ff


	//----- nvinfo : EIATTR_NUM_BARRIERS
	.align		4
        /*0050*/ 	.byte	0x02, 0x4c
        /*0052*/ 	.byte	0x01
	.zero		1


	//----- nvinfo : EIATTR_MERCURY_ISA_VERSION
	.align		4
        /*0054*/ 	.byte	0x03, 0x5f
        /*0056*/ 	.short	0x0101


	//----- nvinfo : EIATTR_VRC_CTA_INIT_COUNT
	.align		4
        /*0058*/ 	.byte	0x02, 0x4a
	.zero		1
	.zero		1


	//----- nvinfo : EIATTR_EXIT_INSTR_OFFSETS
	.align		4
        /*005c*/ 	.byte	0x04, 0x1c
        /*005e*/ 	.short	(.L_17 - .L_16)


	//   ....[0]....
.L_16:
        /*0060*/ 	.word	0x00000120


	//   ....[1]....
        /*0064*/ 	.word	0x00000720


	//   ....[2]....
        /*0068*/ 	.word	0x00000a30


	//   ....[3]....
        /*006c*/ 	.word	0x00000bf0


	//   ....[4]....
        /*0070*/ 	.word	0x00000c80


	//   ....[5]....
        /*0074*/ 	.word	0x00000ce0


	//----- nvinfo : EIATTR_CBANK_PARAM_SIZE
	.align		4
.L_17:
        /*0078*/ 	.byte	0x03, 0x19
        /*007a*/ 	.short	0x0018


	//----- nvinfo : EIATTR_PARAM_CBANK
	.align		4
        /*007c*/ 	.byte	0x04, 0x0a
        /*007e*/ 	.short	(.L_19 - .L_18)
	.align		4
.L_18:
        /*0080*/ 	.word	index@(.nv.constant0._Z9my_kernelPdS_ii)
        /*0084*/ 	.short	0x0380
        /*0086*/ 	.short	0x0018


	//----- nvinfo : EIATTR_SW_WAR
	.align		4
.L_19:
        /*0088*/ 	.byte	0x04, 0x36
        /*008a*/ 	.short	(.L_21 - .L_20)
.L_20:
        /*008c*/ 	.word	0x00000008
.L_21:


//--------------------- .nv.callgraph             --------------------------
	.section	.nv.callgraph,"",@"SHT_CUDA_CALLGRAPH"
	.align	4
	.sectionentsize	8
	.align		4
        /*0000*/ 	.word	0x00000000
	.align		4
        /*0004*/ 	.word	0xffffffff
	.align		4
        /*0008*/ 	.word	0x00000000
	.align		4
        /*000c*/ 	.word	0xfffffffe
	.align		4
        /*0010*/ 	.word	0x00000000
	.align		4
        /*0014*/ 	.word	0xfffffffd
	.align		4
        /*0018*/ 	.word	0x00000000
	.align		4
        /*001c*/ 	.word	0xfffffffc


//--------------------- .text._Z9my_kernelPdS_ii  --------------------------
	.section	.text._Z9my_kernelPdS_ii,"ax",@progbits
	.align	128
        .global         _Z9my_kernelPdS_ii
        .type           _Z9my_kernelPdS_ii,@function
        .size           _Z9my_kernelPdS_ii,(.L_x_5 - _Z9my_kernelPdS_ii)
        .other          _Z9my_kernelPdS_ii,@"STO_CUDA_ENTRY STV_DEFAULT"
_Z9my_kernelPdS_ii:
.text._Z9my_kernelPdS_ii:
[----:B------:R-:W-:Y:S01]  /*0000*/  LDC R1, c[0x0][0x37c] ;  /* 0x0000df00ff017b82 */ /* 0x000fe20000000800 */
[----:B------:R-:W0:Y:S07]  /*0010*/  S2R R0, SR_TID.X ;  /* 0x0000000000007919 */ /* 0x000e2e0000002100 */
[----:B------:R-:W0:Y:S01]  /*0020*/  LDC.64 R4, c[0x0][0x380] ;  /* 0x0000e000ff047b82 */ /* 0x000e220000000a00 */
[----:B------:R-:W1:Y:S07]  /*0030*/  LDCU.64 UR6, c[0x0][0x358] ;  /* 0x00006b00ff0677ac */ /* 0x000e6e0008000a00 */
[----:B------:R-:W2:Y:S01]  /*0040*/  S2UR UR5, SR_CgaCtaId ;  /* 0x00000000000579c3 */ /* 0x000ea20000008800 */
[----:B------:R-:W-:-:S07]  /*0050*/  UMOV UR4, 0x400 ;  /* 0x0000040000047882 */ /* 0x000fce0000000000 */
[----:B------:R-:W3:Y:S08]  /*0060*/  LDC R6, c[0x0][0x394] ;  /* 0x0000e500ff067b82 */ /* 0x000ef00000000800 */
[----:B------:R-:W4:Y:S01]  /*0070*/  LDC.64 R10, c[0x0][0x388] ;  /* 0x0000e200ff0a7b82 */ /* 0x000f220000000a00 */
[----:B0-----:R-:W-:-:S06]  /*0080*/  IMAD.WIDE.U32 R4, R0, 0x8, R4 ;  /* 0x0000000800047825 */ /* 0x001fcc00078e0004 */
[----:B-1----:R-:W5:Y:S01]  /*0090*/  LDG.E.64 R4, desc[UR6][R4.64] ;  /* 0x0000000604047981 */ /* 0x002f62000c1e1b00 */
[----:B--2---:R-:W-:Y:S01]  /*00a0*/  ULEA UR4, UR5, UR4, 0x18 ;  /* 0x0000000405047291 */ /* 0x004fe2000f8ec0ff */
[----:B---3--:R-:W-:-:S05]  /*00b0*/  ISETP.GE.AND P0, PT, R6, 0x1, PT ;  /* 0x000000010600780c */ /* 0x008fca0003f06270 */
[C---:B------:R-:W-:Y:S01]  /*00c0*/  LEA R2, R0.reuse, UR4, 0x3 ;  /* 0x0000000400027c11 */ /* 0x040fe2000f8e18ff */
[----:B----4-:R-:W-:-:S04]  /*00d0*/  IMAD.WIDE.U32 R10, R0, 0x8, R10 ;  /* 0x00000008000a7825 */ /* 0x010fc800078e000a */
[----:B-----5:R-:W-:Y:S01]  /*00e0*/  STS.64 [R2], R4 ;  /* 0x0000000402007388 */ /* 0x020fe20000000a00 */
[----:B------:R-:W-:Y:S06]  /*00f0*/  BAR.SYNC.DEFER_BLOCKING 0x0 ;  /* 0x0000000000007b1d */ /* 0x000fec0000010000 */
[----:B------:R-:W0:Y:S04]  /*0100*/  LDS.64 R8, [R2] ;  /* 0x0000000002087984 */ /* 0x000e280000000a00 */
[----:B0-----:R0:W-:Y:S01]  /*0110*/  STG.E.64 desc[UR6][R10.64], R8 ;  /* 0x000000080a007986 */ /* 0x0011e2000c101b06 */
[----:B------:R-:W-:Y:S05]  /*0120*/  @!P0 EXIT ;  /* 0x000000000000894d */ /* 0x000fea0003800000 */
[C---:B------:R-:W-:Y:S01]  /*0130*/  ISETP.GE.U32.AND P0, PT, R6.reuse, 0x8, PT ;  /* 0x000000080600780c */ /* 0x040fe20003f06070 */
[----:B------:R-:W-:Y:S01]  /*0140*/  IMAD.MOV.U32 R15, RZ, RZ, 0x1 ;  /* 0x00000001ff0f7424 */ /* 0x000fe200078e00ff */
[----:B------:R-:W-:-:S11]  /*0150*/  LOP3.LUT R3, R6, 0x7, RZ, 0xc0, !PT ;  /* 0x0000000706037812 */ /* 0x000fd600078ec0ff */
[----:B------:R-:W-:Y:S05]  /*0160*/  @!P0 BRA `(.L_x_0) ;  /* 0x0000000400688947 */ /* 0x000fea0003800000 */
[----:B------:R-:W-:Y:S01]  /*0170*/  LOP3.LUT R4, R6, 0x7ffffff8, RZ, 0xc0, !PT ;  /* 0x7ffffff806047812 */ /* 0x000fe200078ec0ff */
[C---:B------:R-:W-:Y:S01]  /*0180*/  VIADD R6, R2.reuse, 0xffffffe0 ;  /* 0xffffffe002067836 */ /* 0x040fe20000000000 */
[----:B------:R-:W1:Y:S01]  /*0190*/  LDCU UR5, c[0x0][0x390] ;  /* 0x00007200ff0577ac */ /* 0x000e620008000800 */
[----:B------:R-:W-:Y:S02]  /*01a0*/  VIADD R5, R2, 0x20 ;  /* 0x0000002002057836 */ /* 0x000fe40000000000 */
[----:B------:R-:W-:Y:S02]  /*01b0*/  IMAD.MOV.U32 R7, RZ, RZ, 0x4 ;  /* 0x00000004ff077424 */ /* 0x000fe400078e00ff */
[----:B------:R-:W-:-:S07]  /*01c0*/  IMAD.MOV.U32 R22, RZ, RZ, R0 ;  /* 0x000000ffff167224 */ /* 0x000fce00078e0000 */
.L_x_1:
[C---:B------:R-:W-:Y:S02]  /*01d0*/  VIADD R12, R22.reuse, 0x1 ;  /* 0x00000001160c7836 */ /* 0x040fe40000000000 */
[C---:B------:R-:W-:Y:S02]  /*01e0*/  VIADD R15, R7.reuse, 0xfffffffd ;  /* 0xfffffffd070f7836 */ /* 0x040fe40000000000 */
[----:B------:R-:W-:Y:S01]  /*01f0*/  VIADD R14, R22, 0x3 ;  /* 0x00000003160e7836 */ /* 0x000fe20000000000 */
[----:B-1----:R-:W-:Y:S01]  /*0200*/  ISETP.GE.AND P2, PT, R12, UR5, PT ;  /* 0x000000050c007c0c */ /* 0x002fe2000bf46270 */
[----:B------:R-:W-:Y:S01]  /*0210*/  VIADD R12, R22, 0x2 ;  /* 0x00000002160c7836 */ /* 0x000fe20000000000 */
[CC--:B------:R-:W-:Y:S01]  /*0220*/  ISETP.GE.U32.AND P1, PT, R0.reuse, R15.reuse, PT ;  /* 0x0000000f0000720c */ /* 0x0c0fe20003f26070 */
[----:B------:R-:W-:Y:S01]  /*0230*/  VIADD R21, R7, 0xffffffff ;  /* 0xffffffff07157836 */ /* 0x000fe20000000000 */
[----:B------:R-:W-:Y:S01]  /*0240*/  ISETP.GT.U32.AND P4, PT, R0, R15, PT ;  /* 0x0000000f0000720c */ /* 0x000fe20003f84070 */
[----:B------:R-:W-:Y:S01]  /*0250*/  VIADD R23, R22, 0x4 ;  /* 0x0000000416177836 */ /* 0x000fe20000000000 */
[----:B------:R-:W-:-:S02]  /*0260*/  ISETP.GE.AND P0, PT, R12, UR5, PT ;  /* 0x000000050c007c0c */ /* 0x000fc4000bf06270 */
[----:B------:R-:W-:Y:S02]  /*0270*/  ISETP.GE.AND P6, PT, R14, UR5, PT ;  /* 0x000000050e007c0c */ /* 0x000fe4000bfc6270 */
[----:B------:R-:W-:Y:S02]  /*0280*/  ISETP.GE.U32.AND P5, PT, R0, R21, PT ;  /* 0x000000150000720c */ /* 0x000fe40003fa6070 */
[----:B------:R-:W-:Y:S01]  /*0290*/  ISETP.GE.AND P3, PT, R23, UR5, PT ;  /* 0x0000000517007c0c */ /* 0x000fe2000bf66270 */
[----:B------:R-:W0:Y:S01]  /*02a0*/  @!P2 LDS.64 R18, [R5+-0x18] ;  /* 0xffffe8000512a984 */ /* 0x000e220000000a00 */
[----:B------:R-:W-:-:S03]  /*02b0*/  VIADD R23, R22, 0x5 ;  /* 0x0000000516177836 */ /* 0x000fc60000000000 */
[----:B------:R-:W1:Y:S04]  /*02c0*/  @P1 LDS.64 R12, [R6+0x18] ;  /* 0x00001800060c1984 */ /* 0x000e680000000a00 */
[----:B--2---:R-:W2:Y:S04]  /*02d0*/  @!P0 LDS.64 R16, [R5+-0x10] ;  /* 0xfffff00005108984 */ /* 0x004ea80000000a00 */
[----:B------:R-:W3:Y:S04]  /*02e0*/  @P4 LDS.64 R14, [R6+0x10] ;  /* 0x00001000060e4984 */ /* 0x000ee80000000a00 */
[----:B------:R-:W4:Y:S01]  /*02f0*/  @!P6 LDS.64 R20, [R5+-0x8] ;  /* 0xfffff8000514e984 */ /* 0x000f220000000a00 */
[----:B0-----:R-:W-:-:S03]  /*0300*/  @!P2 DADD R8, R8, R18 ;  /* 0x000000000808a229 */ /* 0x001fc60000000012 */
[----:B------:R-:W0:Y:S04]  /*0310*/  @P5 LDS.64 R18, [R6+0x8] ;  /* 0x0000080006125984 */ /* 0x000e280000000a00 */
[----:B------:R1:W-:Y:S01]  /*0320*/  @!P2 STG.E.64 desc[UR6][R10.64], R8 ;  /* 0x000000080a00a986 */ /* 0x0003e2000c101b06 */
[----:B------:R-:W-:Y:S01]  /*0330*/  ISETP.GE.U32.AND P2, PT, R0, R7, PT ;  /* 0x000000070000720c */ /* 0x000fe20003f46070 */
[----:B-1----:R-:W-:Y:S02]  /*0340*/  @P1 DADD R8, R8, R12 ;  /* 0x0000000008081229 */ /* 0x002fe4000000000c */
[----:B------:R-:W1:Y:S05]  /*0350*/  @!P3 LDS.64 R12, [R5] ;  /* 0x00000000050cb984 */ /* 0x000e6a0000000a00 */
[----:B------:R2:W-:Y:S01]  /*0360*/  @P1 STG.E.64 desc[UR6][R10.64], R8 ;  /* 0x000000080a001986 */ /* 0x0005e2000c101b06 */
[----:B------:R-:W-:Y:S01]  /*0370*/  ISETP.GE.AND P1, PT, R23, UR5, PT ;  /* 0x0000000517007c0c */ /* 0x000fe2000bf26270 */
[----:B------:R-:W-:Y:S01]  /*0380*/  VIADD R23, R7, 0x1 ;  /* 0x0000000107177836 */ /* 0x000fe20000000000 */
[----:B--2---:R-:W-:-:S02]  /*0390*/  @!P0 DADD R8, R8, R16 ;  /* 0x0000000008088229 */ /* 0x004fc40000000010 */
[----:B------:R-:W2:Y:S05]  /*03a0*/  @P2 LDS.64 R16, [R6] ;  /* 0x0000000006102984 */ /* 0x000eaa0000000a00 */
[----:B------:R3:W-:Y:S01]  /*03b0*/  @!P0 STG.E.64 desc[UR6][R10.64], R8 ;  /* 0x000000080a008986 */ /* 0x0007e2000c101b06 */
[----:B------:R-:W-:Y:S01]  /*03c0*/  ISETP.GE.U32.AND P0, PT, R0, R23, PT ;  /* 0x000000170000720c */ /* 0x000fe20003f06070 */
[----:B------:R-:W-:Y:S01]  /*03d0*/  VIADD R23, R22, 0x6 ;  /* 0x0000000616177836 */ /* 0x000fe20000000000 */
[----:B---3--:R-:W-:Y:S01]  /*03e0*/  @P4 DADD R8, R8, R14 ;  /* 0x0000000008084229 */ /* 0x008fe2000000000e */
[----:B------:R-:W3:Y:S06]  /*03f0*/  @!P1 LDS.64 R14, [R5+0x8] ;  /* 0x00000800050e9984 */ /* 0x000eec0000000a00 */
[----:B------:R4:W-:Y:S01]  /*0400*/  @P4 STG.E.64 desc[UR6][R10.64], R8 ;  /* 0x000000080a004986 */ /* 0x0009e2000c101b06 */
[----:B------:R-:W-:Y:S01]  /*0410*/  ISETP.GE.AND P4, PT, R23, UR5, PT ;  /* 0x0000000517007c0c */ /* 0x000fe2000bf86270 */
[----:B------:R-:W-:Y:S01]  /*0420*/  VIADD R23, R7, 0x2 ;  /* 0x0000000207177836 */ /* 0x000fe20000000000 */
[----:B----4-:R-:W-:Y:S01]  /*0430*/  @!P6 DADD R8, R8, R20 ;  /* 0x000000000808e229 */ /* 0x010fe20000000014 */
[----:B------:R-:W4:Y:S06]  /*0440*/  @P0 LDS.64 R20, [R6+-0x8] ;  /* 0xfffff80006140984 */ /* 0x000f2c0000000a00 */
[----:B------:R0:W-:Y:S01]  /*0450*/  @!P6 STG.E.64 desc[UR6][R10.64], R8 ;  /* 0x000000080a00e986 */ /* 0x0001e2000c101b06 */
[----:B------:R-:W-:Y:S01]  /*0460*/  ISETP.GE.U32.AND P6, PT, R0, R23, PT ;  /* 0x000000170000720c */ /* 0x000fe20003fc6070 */
[----:B------:R-:W-:-:S02]  /*0470*/  VIADD R23, R22, 0x7 ;  /* 0x0000000716177836 */ /* 0x000fc40000000000 */
[----:B------:R-:W-:Y:S01]  /*0480*/  VIADD R22, R22, 0x8 ;  /* 0x0000000816167836 */ /* 0x000fe20000000000 */
[----:B0-----:R-:W-:Y:S01]  /*0490*/  @P5 DADD R8, R8, R18 ;  /* 0x0000000008085229 */ /* 0x001fe20000000012 */
[----:B------:R-:W0:Y:S06]  /*04a0*/  @!P4 LDS.64 R18, [R5+0x10] ;  /* 0x000010000512c984 */ /* 0x000e2c0000000a00 */
[----:B------:R1:W-:Y:S01]  /*04b0*/  @P5 STG.E.64 desc[UR6][R10.64], R8 ;  /* 0x000000080a005986 */ /* 0x0003e2000c101b06 */
[----:B------:R-:W-:Y:S01]  /*04c0*/  ISETP.GE.AND P5, PT, R23, UR5, PT ;  /* 0x0000000517007c0c */ /* 0x000fe2000bfa6270 */
[C---:B------:R-:W-:Y:S01]  /*04d0*/  VIADD R23, R7.reuse, 0x3 ;  /* 0x0000000307177836 */ /* 0x040fe20000000000 */
[----:B-1----:R-:W-:Y:S01]  /*04e0*/  @!P3 DADD R8, R8, R12 ;  /* 0x000000000808b229 */ /* 0x002fe2000000000c */
[----:B------:R-:W1:Y:S06]  /*04f0*/  @P6 LDS.64 R12, [R6+-0x10] ;  /* 0xfffff000060c6984 */ /* 0x000e6c0000000a00 */
[----:B------:R2:W-:Y:S01]  /*0500*/  @!P3 STG.E.64 desc[UR6][R10.64], R8 ;  /* 0x000000080a00b986 */ /* 0x0005e2000c101b06 */
[----:B------:R-:W-:Y:S01]  /*0510*/  ISETP.GE.U32.AND P3, PT, R0, R23, PT ;  /* 0x000000170000720c */ /* 0x000fe20003f66070 */
[----:B------:R-:W-:-:S02]  /*0520*/  VIADD R23, R7, 0x4 ;  /* 0x0000000407177836 */ /* 0x000fc40000000000 */
[----:B------:R-:W-:Y:S01]  /*0530*/  VIADD R7, R7, 0x8 ;  /* 0x0000000807077836 */ /* 0x000fe20000000000 */
[----:B--2---:R-:W-:Y:S01]  /*0540*/  @P2 DADD R8, R8, R16 ;  /* 0x0000000008082229 */ /* 0x004fe20000000010 */
[----:B------:R-:W2:Y:S06]  /*0550*/  @!P5 LDS.64 R16, [R5+0x18] ;  /* 0x000018000510d984 */ /* 0x000eac0000000a00 */
[----:B------:R3:W-:Y:S01]  /*0560*/  @P2 STG.E.64 desc[UR6][R10.64], R8 ;  /* 0x000000080a002986 */ /* 0x0007e2000c101b06 */
[----:B------:R-:W-:Y:S01]  /*0570*/  ISETP.GE.AND P2, PT, R22, UR5, PT ;  /* 0x0000000516007c0c */ /* 0x000fe2000bf46270 */
[----:B---3--:R-:W-:-:S02]  /*0580*/  @!P1 DADD R8, R8, R14 ;  /* 0x0000000008089229 */ /* 0x008fc4000000000e */
[----:B------:R-:W3:Y:S05]  /*0590*/  @P3 LDS.64 R14, [R6+-0x18] ;  /* 0xffffe800060e3984 */ /* 0x000eea0000000a00 */
[----:B------:R4:W-:Y:S01]  /*05a0*/  @!P1 STG.E.64 desc[UR6][R10.64], R8 ;  /* 0x000000080a009986 */ /* 0x0009e2000c101b06 */
[----:B------:R-:W-:Y:S01]  /*05b0*/  ISETP.GE.U32.AND P1, PT, R0, R23, PT ;  /* 0x000000170000720c */ /* 0x000fe20003f26070 */
[----:B----4-:R-:W-:-:S03]  /*05c0*/  @P0 DADD R8, R8, R20 ;  /* 0x0000000008080229 */ /* 0x010fc60000000014 */
[----:B------:R4:W5:Y:S04]  /*05d0*/  @!P2 LDS.64 R20, [R5+0x20] ;  /* 0x000020000514a984 */ /* 0x0009680000000a00 */
[----:B------:R0:W-:Y:S01]  /*05e0*/  @P0 STG.E.64 desc[UR6][R10.64], R8 ;  /* 0x000000080a000986 */ /* 0x0001e2000c101b06 */
[----:B------:R-:W-:Y:S01]  /*05f0*/  ISETP.NE.AND P0, PT, R23, R4, PT ;  /* 0x000000041700720c */ /* 0x000fe20003f05270 */
[----:B----4-:R-:W-:Y:S01]  /*0600*/  VIADD R5, R5, 0x40 ;  /* 0x0000004005057836 */ /* 0x010fe20000000000 */
[----:B0-----:R-:W-:Y:S02]  /*0610*/  @!P4 DADD R8, R8, R18 ;  /* 0x000000000808c229 */ /* 0x001fe40000000012 */
[----:B------:R0:W4:Y:S05]  /*0620*/  @P1 LDS.64 R18, [R6+-0x20] ;  /* 0xffffe00006121984 */ /* 0x00012a0000000a00 */
[----:B------:R1:W-:Y:S01]  /*0630*/  @!P4 STG.E.64 desc[UR6][R10.64], R8 ;  /* 0x000000080a00c986 */ /* 0x0003e2000c101b06 */
[----:B0-----:R-:W-:Y:S01]  /*0640*/  VIADD R6, R6, 0xffffffc0 ;  /* 0xffffffc006067836 */ /* 0x001fe20000000000 */
[----:B-1----:R-:W-:-:S07]  /*0650*/  @P6 DADD R8, R8, R12 ;  /* 0x0000000008086229 */ /* 0x002fce000000000c */
[----:B------:R2:W-:Y:S02]  /*0660*/  @P6 STG.E.64 desc[UR6][R10.64], R8 ;  /* 0x000000080a006986 */ /* 0x0005e4000c101b06 */
[----:B--2---:R-:W-:-:S07]  /*0670*/  @!P5 DADD R8, R8, R16 ;  /* 0x000000000808d229 */ /* 0x004fce0000000010 */
[----:B------:R3:W-:Y:S02]  /*0680*/  @!P5 STG.E.64 desc[UR6][R10.64], R8 ;  /* 0x000000080a00d986 */ /* 0x0007e4000c101b06 */
[----:B---3--:R-:W-:-:S07]  /*0690*/  @P3 DADD R8, R8, R14 ;  /* 0x0000000008083229 */ /* 0x008fce000000000e */
[----:B------:R5:W-:Y:S02]  /*06a0*/  @P3 STG.E.64 desc[UR6][R10.64], R8 ;  /* 0x000000080a003986 */ /* 0x000be4000c101b06 */
[----:B-----5:R-:W-:-:S07]  /*06b0*/  @!P2 DADD R8, R8, R20 ;  /* 0x000000000808a229 */ /* 0x020fce0000000014 */
[----:B------:R4:W-:Y:S02]  /*06c0*/  @!P2 STG.E.64 desc[UR6][R10.64], R8 ;  /* 0x000000080a00a986 */ /* 0x0009e4000c101b06 */
[----:B----4-:R-:W-:-:S07]  /*06d0*/  @P1 DADD R8, R8, R18 ;  /* 0x0000000008081229 */ /* 0x010fce0000000012 */
[----:B------:R2:W-:Y:S01]  /*06e0*/  @P1 STG.E.64 desc[UR6][R10.64], R8 ;  /* 0x000000080a001986 */ /* 0x0005e2000c101b06 */
[----:B------:R-:W-:Y:S05]  /*06f0*/  @P0 BRA `(.L_x_1) ;  /* 0xfffffff800b40947 */ /* 0x000fea000383ffff */
[----:B------:R-:W-:-:S07]  /*0700*/  VIADD R15, R7, 0xfffffffd ;  /* 0xfffffffd070f7836 */ /* 0x000fce0000000000 */
.L_x_0:
[----:B------:R-:W-:-:S13]  /*0710*/  ISETP.NE.AND P0, PT, R3, RZ, PT ;  /* 0x000000ff0300720c */ /* 0x000fda0003f05270 */
[----:B------:R-:W-:Y:S05]  /*0720*/  @!P0 EXIT ;  /* 0x000000000000894d */ /* 0x000fea0003800000 */
[----:B------:R-:W1:Y:S01]  /*0730*/  LDC R14, c[0x0][0x394] ;  /* 0x0000e500ff0e7b82 */ /* 0x000e620000000800 */
[----:B------:R-:W-:Y:S02]  /*0740*/  ISETP.GE.U32.AND P1, PT, R3, 0x4, PT ;  /* 0x000000040300780c */ /* 0x000fe40003f26070 */
[----:B-1----:R-:W-:-:S04]  /*0750*/  LOP3.LUT R19, R14, 0x3, RZ, 0xc0, !PT ;  /* 0x000000030e137812 */ /* 0x002fc800078ec0ff */
[----:B------:R-:W-:-:S07]  /*0760*/  ISETP.NE.AND P0, PT, R19, RZ, PT ;  /* 0x000000ff1300720c */ /* 0x000fce0003f05270 */
[----:B------:R-:W-:Y:S06]  /*0770*/  @!P1 BRA `(.L_x_2) ;  /* 0x0000000000ac9947 */ /* 0x000fec0003800000 */
[----:B------:R-:W1:Y:S01]  /*0780*/  LDCU UR5, c[0x0][0x390] ;  /* 0x00007200ff0577ac */ /* 0x000e620008000800 */
[C---:B------:R-:W-:Y:S01]  /*0790*/  IMAD.IADD R20, R15.reuse, 0x1, R0 ;  /* 0x000000010f147824 */ /* 0x040fe200078e0200 */
[CC--:B------:R-:W-:Y:S01]  /*07a0*/  ISETP.GE.U32.AND P1, PT, R0.reuse, R15.reuse, PT ;  /* 0x0000000f0000720c */ /* 0x0c0fe20003f26070 */
[C---:B------:R-:W-:Y:S01]  /*07b0*/  IMAD R18, R15.reuse, 0x8, R2 ;  /* 0x000000080f127824 */ /* 0x040fe200078e0202 */
[C---:B------:R-:W-:Y:S01]  /*07c0*/  ISETP.GT.U32.AND P3, PT, R0.reuse, R15, PT ;  /* 0x0000000f0000720c */ /* 0x040fe20003f64070 */
[----:B------:R-:W-:Y:S02]  /*07d0*/  IMAD.IADD R3, R0, 0x1, -R15 ;  /* 0x0000000100037824 */ /* 0x000fe400078e0a0f */
[----:B------:R-:W-:Y:S02]  /*07e0*/  VIADD R4, R20, 0x1 ;  /* 0x0000000114047836 */ /* 0x000fe40000000000 */
[----:B------:R-:W-:Y:S01]  /*07f0*/  VIADD R21, R15, 0x2 ;  /* 0x000000020f157836 */ /* 0x000fe20000000000 */
[----:B------:R-:W-:-:S04]  /*0800*/  LEA R3, R3, UR4, 0x3 ;  /* 0x0000000403037c11 */ /* 0x000fc8000f8e18ff */
[----:B------:R-:W-:Y:S01]  /*0810*/  ISETP.GE.U32.AND P5, PT, R0, R21, PT ;  /* 0x000000150000720c */ /* 0x000fe20003fa6070 */
[----:B------:R-:W-:Y:S01]  /*0820*/  @P1 LDS.64 R16, [R3] ;  /* 0x0000000003101984 */ /* 0x000fe20000000a00 */
[C---:B------:R-:W-:Y:S01]  /*0830*/  VIADD R21, R15.reuse, 0x3 ;  /* 0x000000030f157836 */ /* 0x040fe20000000000 */
[----:B-1----:R-:W-:Y:S01]  /*0840*/  ISETP.GE.AND P6, PT, R20, UR5, PT ;  /* 0x0000000514007c0c */ /* 0x002fe2000bfc6270 */
[----:B------:R-:W-:Y:S01]  /*0850*/  VIADD R15, R15, 0x4 ;  /* 0x000000040f0f7836 */ /* 0x000fe20000000000 */
[----:B------:R-:W-:Y:S01]  /*0860*/  ISETP.GE.AND P2, PT, R4, UR5, PT ;  /* 0x0000000504007c0c */ /* 0x000fe2000bf46270 */
[C---:B------:R-:W-:Y:S02]  /*0870*/  VIADD R4, R20.reuse, 0x2 ;  /* 0x0000000214047836 */ /* 0x040fe40000000000 */
[----:B------:R-:W-:-:S03]  /*0880*/  VIADD R20, R20, 0x3 ;  /* 0x0000000314147836 */ /* 0x000fc60000000000 */
[----:B------:R-:W-:Y:S02]  /*0890*/  ISETP.GE.AND P4, PT, R4, UR5, PT ;  /* 0x0000000504007c0c */ /* 0x000fe4000bf86270 */
[----:B------:R-:W-:Y:S04]  /*08a0*/  @P3 LDS.64 R4, [R3+-0x8] ;  /* 0xfffff80003043984 */ /* 0x000fe80000000a00 */
[----:B------:R-:W0:Y:S04]  /*08b0*/  @!P6 LDS.64 R12, [R18] ;  /* 0x00000000120ce984 */ /* 0x000e280000000a00 */
[----:B------:R-:W1:Y:S01]  /*08c0*/  @!P2 LDS.64 R6, [R18+0x8] ;  /* 0x000008001206a984 */ /* 0x000e620000000a00 */
[----:B0-2---:R-:W-:-:S03]  /*08d0*/  @!P6 DADD R8, R8, R12 ;  /* 0x000000000808e229 */ /* 0x005fc6000000000c */
[----:B------:R-:W0:Y:S04]  /*08e0*/  @!P4 LDS.64 R12, [R18+0x10] ;  /* 0x00001000120cc984 */ /* 0x000e280000000a00 */
[----:B------:R2:W-:Y:S01]  /*08f0*/  @!P6 STG.E.64 desc[UR6][R10.64], R8 ;  /* 0x000000080a00e986 */ /* 0x0005e2000c101b06 */
[----:B------:R-:W-:Y:S01]  /*0900*/  ISETP.GE.AND P6, PT, R20, UR5, PT ;  /* 0x0000000514007c0c */ /* 0x000fe2000bfc6270 */
[----:B--2---:R-:W-:Y:S02]  /*0910*/  @P1 DADD R8, R8, R16 ;  /* 0x0000000008081229 */ /* 0x004fe40000000010 */
[----:B------:R-:W2:Y:S05]  /*0920*/  @P5 LDS.64 R16, [R3+-0x10] ;  /* 0xfffff00003105984 */ /* 0x000eaa0000000a00 */
[----:B------:R1:W-:Y:S01]  /*0930*/  @P1 STG.E.64 desc[UR6][R10.64], R8 ;  /* 0x000000080a001986 */ /* 0x0003e2000c101b06 */
[----:B------:R-:W-:-:S04]  /*0940*/  ISETP.GE.U32.AND P1, PT, R0, R21, PT ;  /* 0x000000150000720c */ /* 0x000fc80003f26070 */
[----:B------:R-:W3:Y:S01]  /*0950*/  @!P6 LDS.64 R20, [R18+0x18] ;  /* 0x000018001214e984 */ /* 0x000ee20000000a00 */
[----:B-1----:R-:W-:-:S08]  /*0960*/  @!P2 DADD R8, R8, R6 ;  /* 0x000000000808a229 */ /* 0x002fd00000000006 */
[----:B------:R-:W1:Y:S04]  /*0970*/  @P1 LDS.64 R6, [R3+-0x18] ;  /* 0xffffe80003061984 */ /* 0x000e680000000a00 */
[----:B------:R4:W-:Y:S02]  /*0980*/  @!P2 STG.E.64 desc[UR6][R10.64], R8 ;  /* 0x000000080a00a986 */ /* 0x0009e4000c101b06 */
[----:B----4-:R-:W-:-:S07]  /*0990*/  @P3 DADD R8, R8, R4 ;  /* 0x0000000008083229 */ /* 0x010fce0000000004 */
[----:B------:R0:W-:Y:S02]  /*09a0*/  @P3 STG.E.64 desc[UR6][R10.64], R8 ;  /* 0x000000080a003986 */ /* 0x0001e4000c101b06 */
[----:B0-----:R-:W-:-:S07]  /*09b0*/  @!P4 DADD R8, R8, R12 ;  /* 0x000000000808c229 */ /* 0x001fce000000000c */
[----:B------:R2:W-:Y:S02]  /*09c0*/  @!P4 STG.E.64 desc[UR6][R10.64], R8 ;  /* 0x000000080a00c986 */ /* 0x0005e4000c101b06 */
[----:B--2---:R-:W-:-:S07]  /*09d0*/  @P5 DADD R8, R8, R16 ;  /* 0x0000000008085229 */ /* 0x004fce0000000010 */
[----:B------:R3:W-:Y:S02]  /*09e0*/  @P5 STG.E.64 desc[UR6][R10.64], R8 ;  /* 0x000000080a005986 */ /* 0x0007e4000c101b06 */
[----:B---3--:R-:W-:-:S07]  /*09f0*/  @!P6 DADD R8, R8, R20 ;  /* 0x000000000808e229 */ /* 0x008fce0000000014 */
[----:B------:R1:W-:Y:S02]  /*0a00*/  @!P6 STG.E.64 desc[UR6][R10.64], R8 ;  /* 0x000000080a00e986 */ /* 0x0003e4000c101b06 */
[----:B-1----:R-:W-:-:S07]  /*0a10*/  @P1 DADD R8, R8, R6 ;  /* 0x0000000008081229 */ /* 0x002fce0000000006 */
[----:B------:R1:W-:Y:S04]  /*0a20*/  @P1 STG.E.64 desc[UR6][R10.64], R8 ;  /* 0x000000080a001986 */ /* 0x0003e8000c101b06 */
.L_x_2:
[----:B------:R-:W-:Y:S05]  /*0a30*/  @!P0 EXIT ;  /* 0x000000000000894d */ /* 0x000fea0003800000 */
[----:B------:R-:W-:Y:S02]  /*0a40*/  ISETP.NE.AND P0, PT, R19, 0x1, PT ;  /* 0x000000011300780c */ /* 0x000fe40003f05270 */
[----:B------:R-:W-:-:S04]  /*0a50*/  LOP3.LUT R14, R14, 0x1, RZ, 0xc0, !PT ;  /* 0x000000010e0e7812 */ /* 0x000fc800078ec0ff */
[----:B------:R-:W-:-:S07]  /*0a60*/  ISETP.NE.U32.AND P2, PT, R14, 0x1, PT ;  /* 0x000000010e00780c */ /* 0x000fce0003f45070 */
[----:B------:R-:W-:Y:S06]  /*0a70*/  @!P0 BRA `(.L_x_3) ;  /* 0x00000000005c8947 */ /* 0x000fec0003800000 */
[----:B------:R-:W3:Y:S01]  /*0a80*/  LDCU UR5, c[0x0][0x390] ;  /* 0x00007200ff0577ac */ /* 0x000ee20008000800 */
[C---:B------:R-:W-:Y:S01]  /*0a90*/  IMAD.IADD R3, R15.reuse, 0x1, R0 ;  /* 0x000000010f037824 */ /* 0x040fe200078e0200 */
[CC--:B------:R-:W-:Y:S01]  /*0aa0*/  ISETP.GE.U32.AND P3, PT, R0.reuse, R15.reuse, PT ;  /* 0x0000000f0000720c */ /* 0x0c0fe20003f66070 */
[C---:B------:R-:W-:Y:S01]  /*0ab0*/  IMAD R14, R15.reuse, 0x8, R2 ;  /* 0x000000080f0e7824 */ /* 0x040fe200078e0202 */
[C---:B------:R-:W-:Y:S01]  /*0ac0*/  ISETP.GT.U32.AND P4, PT, R0.reuse, R15, PT ;  /* 0x0000000f0000720c */ /* 0x040fe20003f84070 */
[----:B------:R-:W-:Y:S02]  /*0ad0*/  IMAD.IADD R6, R0, 0x1, -R15 ;  /* 0x0000000100067824 */ /* 0x000fe400078e0a0f */
[----:B------:R-:W-:Y:S01]  /*0ae0*/  VIADD R15, R15, 0x2 ;  /* 0x000000020f0f7836 */ /* 0x000fe20000000000 */
[C---:B---3--:R-:W-:Y:S01]  /*0af0*/  ISETP.GE.AND P0, PT, R3.reuse, UR5, PT ;  /* 0x0000000503007c0c */ /* 0x048fe2000bf06270 */
[----:B------:R-:W-:-:S05]  /*0b00*/  VIADD R3, R3, 0x1 ;  /* 0x0000000103037836 */ /* 0x000fca0000000000 */
[----:B------:R-:W-:Y:S02]  /*0b10*/  ISETP.GE.AND P1, PT, R3, UR5, PT ;  /* 0x0000000503007c0c */ /* 0x000fe4000bf26270 */
[----:B------:R-:W-:-:S05]  /*0b20*/  LEA R3, R6, UR4, 0x3 ;  /* 0x0000000406037c11 */ /* 0x000fca000f8e18ff */
[----:B------:R-:W0:Y:S04]  /*0b30*/  @!P0 LDS.64 R4, [R14] ;  /* 0x000000000e048984 */ /* 0x000e280000000a00 */
[----:B------:R-:W3:Y:S04]  /*0b40*/  @P3 LDS.64 R6, [R3] ;  /* 0x0000000003063984 */ /* 0x000ee80000000a00 */
[----:B------:R-:W4:Y:S04]  /*0b50*/  @!P1 LDS.64 R12, [R14+0x8] ;  /* 0x000008000e0c9984 */ /* 0x000f280000000a00 */
[----:B------:R-:W5:Y:S01]  /*0b60*/  @P4 LDS.64 R16, [R3+-0x8] ;  /* 0xfffff80003104984 */ /* 0x000f620000000a00 */
[----:B012---:R-:W-:-:S07]  /*0b70*/  @!P0 DADD R8, R8, R4 ;  /* 0x0000000008088229 */ /* 0x007fce0000000004 */
[----:B------:R3:W-:Y:S02]  /*0b80*/  @!P0 STG.E.64 desc[UR6][R10.64], R8 ;  /* 0x000000080a008986 */ /* 0x0007e4000c101b06 */
[----:B---3--:R-:W-:-:S07]  /*0b90*/  @P3 DADD R8, R8, R6 ;  /* 0x0000000008083229 */ /* 0x008fce0000000006 */
[----:B------:R4:W-:Y:S02]  /*0ba0*/  @P3 STG.E.64 desc[UR6][R10.64], R8 ;  /* 0x000000080a003986 */ /* 0x0009e4000c101b06 */
[----:B----4-:R-:W-:-:S07]  /*0bb0*/  @!P1 DADD R8, R8, R12 ;  /* 0x0000000008089229 */ /* 0x010fce000000000c */
[----:B------:R5:W-:Y:S02]  /*0bc0*/  @!P1 STG.E.64 desc[UR6][R10.64], R8 ;  /* 0x000000080a009986 */ /* 0x000be4000c101b06 */
[----:B-----5:R-:W-:-:S07]  /*0bd0*/  @P4 DADD R8, R8, R16 ;  /* 0x0000000008084229 */ /* 0x020fce0000000010 */
[----:B------:R3:W-:Y:S04]  /*0be0*/  @P4 STG.E.64 desc[UR6][R10.64], R8 ;  /* 0x000000080a004986 */ /* 0x0007e8000c101b06 */
.L_x_3:
[----:B------:R-:W-:Y:S05]  /*0bf0*/  @P2 EXIT ;  /* 0x000000000000294d */ /* 0x000fea0003800000 */
[----:B------:R-:W4:Y:S01]  /*0c00*/  LDCU UR5, c[0x0][0x390] ;  /* 0x00007200ff0577ac */ /* 0x000f220008000800 */
[C---:B------:R-:W-:Y:S01]  /*0c10*/  IMAD.IADD R3, R0.reuse, 0x1, R15 ;  /* 0x0000000100037824 */ /* 0x040fe200078e020f */
[----:B------:R-:W-:-:S04]  /*0c20*/  ISETP.GE.U32.AND P1, PT, R0, R15, PT ;  /* 0x0000000f0000720c */ /* 0x000fc80003f26070 */
[----:B----4-:R-:W-:-:S13]  /*0c30*/  ISETP.GE.AND P0, PT, R3, UR5, PT ;  /* 0x0000000503007c0c */ /* 0x010fda000bf06270 */
[----:B------:R-:W-:-:S06]  /*0c40*/  @!P0 IMAD R2, R15, 0x8, R2 ;  /* 0x000000080f028824 */ /* 0x000fcc00078e0202 */
[----:B------:R-:W0:Y:S02]  /*0c50*/  @!P0 LDS.64 R2, [R2] ;  /* 0x0000000002028984 */ /* 0x000e240000000a00 */
[----:B0123--:R-:W-:-:S07]  /*0c60*/  @!P0 DADD R8, R8, R2 ;  /* 0x0000000008088229 */ /* 0x00ffce0000000002 */
[----:B------:R0:W-:Y:S01]  /*0c70*/  @!P0 STG.E.64 desc[UR6][R10.64], R8 ;  /* 0x000000080a008986 */ /* 0x0001e2000c101b06 */
[----:B------:R-:W-:Y:S05]  /*0c80*/  @!P1 EXIT ;  /* 0x000000000000994d */ /* 0x000fea0003800000 */
[----:B------:R-:W-:-:S05]  /*0c90*/  IMAD.IADD R0, R0, 0x1, -R15 ;  /* 0x0000000100007824 */ /* 0x000fca00078e0a0f */
[----:B------:R-:W-:-:S05]  /*0ca0*/  LEA R0, R0, UR4, 0x3 ;  /* 0x0000000400007c11 */ /* 0x000fca000f8e18ff */
[----:B------:R-:W1:Y:S02]  /*0cb0*/  LDS.64 R2, [R0] ;  /* 0x0000000000027984 */ /* 0x000e640000000a00 */
[----:B-1----:R-:W-:-:S07]  /*0cc0*/  DADD R2, R2, R8 ;  /* 0x0000000002027229 */ /* 0x002fce0000000008 */
[----:B------:R-:W-:Y:S01]  /*0cd0*/  STG.E.64 desc[UR6][R10.64], R2 ;  /* 0x000000020a007986 */ /* 0x000fe2000c101b06 */
[----:B------:R-:W-:Y:S05]  /*0ce0*/  EXIT ;  /* 0x000000000000794d */ /* 0x000fea0003800000 */
.L_x_4:
[----:B------:R-:W-:-:S00]  /*0cf0*/  BRA `(.L_x_4) ;  /* 0xfffffffc00fc7947 */ /* 0x000fc0000383ffff */
[----:B------:R-:W-:-:S00]  /*0d00*/  NOP ;  /* 0x0000000000007918 */ /* 0x000fc00000000000 */
[----:B------:R-:W-:-:S00]  /*0d10*/  NOP ;  /* 0x0000000000007918 */ /* 0x000fc00000000000 */
[----:B------:R-:W-:-:S00]  /*0d20*/  NOP ;  /* 0x0000000000007918 */ /* 0x000fc00000000000 */
[----:B------:R-:W-:-:S00]  /*0d30*/  NOP ;  /* 0x0000000000007918 */ /* 0x000fc00000000000 */
[----:B------:R-:W-:-:S00]  /*0d40*/  NOP ;  /* 0x0000000000007918 */ /* 0x000fc00000000000 */
[----:B------:R-:W-:-:S00]  /*0d50*/  NOP ;  /* 0x0000000000007918 */ /* 0x000fc00000000000 */
[----:B------:R-:W-:-:S00]  /*0d60*/  NOP ;  /* 0x0000000000007918 */ /* 0x000fc00000000000 */
[----:B------:R-:W-:-:S00]  /*0d70*/  NOP ;  /* 0x0000000000007918 */ /* 0x000fc00000000000 */
.L_x_5:


//--------------------- .nv.shared._Z9my_kernelPdS_ii --------------------------
	.section	.nv.shared._Z9my_kernelPdS_ii,"aw",@nobits
	.sectionflags	@""
	.align	16
	.zero		1024


//--------------------- .nv.shared.reserved.0     --------------------------
	.section	.nv.shared.reserved.0,"aw",@nobits
	.weak		__nv_reservedSMEM_offset_0_alias
	.size		__nv_reservedSMEM_offset_0_alias, 0, 64
	.other		__nv_reservedSMEM_offset_0_alias,@"STO_CUDA_RESERVED_SHARED STV_DEFAULT"
__nv_reservedSMEM_offset_0_alias:
	.zero		0
	.zero		64


//--------------------- .nv.constant0._Z9my_kernelPdS_ii --------------------------
	.section	.nv.constant0._Z9my_kernelPdS_ii,"a",@progbits
	.sectionflags	@""
	.align	4
.nv.constant0._Z9my_kernelPdS_ii:
	.zero		920


//--------------------- SYMBOLS --------------------------

	.type		.nv.reservedSmem.offset0,@object
	.size		.nv.reservedSmem.offset0,0x4
	.type		.nv.reservedSmem.cap,@object
	.size		.nv.reservedSmem.cap,0x4
